//
// Generated by NVIDIA NVVM Compiler
//
// Compiler Build ID: CL-36424714
// Cuda compilation tools, release 13.0, V13.0.88
// Based on NVVM 20.0.0
//

.version 9.0
.target sm_100
.address_size 64

	// .globl	_Z9histogramPiS_S_iiii
.extern .shared .align 16 .b8 shared_histogram[];
.extern .shared .align 16 .b8 shared_data[];
.extern .shared .align 16 .b8 shared_prefixSum[];

.visible .entry _Z9histogramPiS_S_iiii(
	.param .u64 .ptr .align 1 _Z9histogramPiS_S_iiii_param_0,
	.param .u64 .ptr .align 1 _Z9histogramPiS_S_iiii_param_1,
	.param .u64 .ptr .align 1 _Z9histogramPiS_S_iiii_param_2,
	.param .u32 _Z9histogramPiS_S_iiii_param_3,
	.param .u32 _Z9histogramPiS_S_iiii_param_4,
	.param .u32 _Z9histogramPiS_S_iiii_param_5,
	.param .u32 _Z9histogramPiS_S_iiii_param_6
)
{
	.reg .pred 	%p<8>;
	.reg .b32 	%r<38>;
	.reg .b64 	%rd<13>;

	ld.param.u64 	%rd4, [_Z9histogramPiS_S_iiii_param_0];
	ld.param.u64 	%rd5, [_Z9histogramPiS_S_iiii_param_1];
	ld.param.u64 	%rd6, [_Z9histogramPiS_S_iiii_param_2];
	ld.param.u32 	%r12, [_Z9histogramPiS_S_iiii_param_3];
	ld.param.u32 	%r13, [_Z9histogramPiS_S_iiii_param_4];
	ld.param.u32 	%r14, [_Z9histogramPiS_S_iiii_param_5];
	ld.param.u32 	%r15, [_Z9histogramPiS_S_iiii_param_6];
	mov.u32 	%r16, %ctaid.x;
	mov.u32 	%r1, %ntid.x;
	mov.u32 	%r37, %tid.x;
	mad.lo.s32 	%r36, %r16, %r1, %r37;
	setp.ge.s32 	%p1, %r37, %r13;
	@%p1 bra 	$L__BB0_3;
	mov.u32 	%r35, %r37;
$L__BB0_2:
	shl.b32 	%r17, %r35, 2;
	mov.u32 	%r18, shared_histogram;
	add.s32 	%r19, %r18, %r17;
	mov.b32 	%r20, 0;
	st.shared.u32 	[%r19], %r20;
	add.s32 	%r35, %r35, %r1;
	setp.lt.s32 	%p2, %r35, %r13;
	@%p2 bra 	$L__BB0_2;
$L__BB0_3:
	bar.sync 	0;
	setp.ge.s32 	%p3, %r36, %r12;
	@%p3 bra 	$L__BB0_8;
	mov.u32 	%r21, %nctaid.x;
	mul.lo.s32 	%r6, %r1, %r21;
	cvta.to.global.u64 	%rd1, %rd4;
	cvta.to.global.u64 	%rd2, %rd6;
$L__BB0_5:
	mul.wide.s32 	%rd7, %r36, 4;
	add.s64 	%rd8, %rd1, %rd7;
	ld.global.u32 	%r23, [%rd8];
	// begin inline asm
	bfe.u32 %r22, %r23, %r14, %r15;
	// end inline asm
	setp.ge.u32 	%p4, %r22, %r13;
	@%p4 bra 	$L__BB0_7;
	shl.b32 	%r26, %r22, 2;
	mov.u32 	%r27, shared_histogram;
	add.s32 	%r28, %r27, %r26;
	atom.shared.add.u32 	%r29, [%r28], 1;
	add.s64 	%rd10, %rd2, %rd7;
	st.global.u32 	[%rd10], %r22;
$L__BB0_7:
	add.s32 	%r36, %r36, %r6;
	setp.lt.s32 	%p5, %r36, %r12;
	@%p5 bra 	$L__BB0_5;
$L__BB0_8:
	setp.ge.s32 	%p6, %r37, %r13;
	bar.sync 	0;
	@%p6 bra 	$L__BB0_11;
	cvta.to.global.u64 	%rd3, %rd5;
	mov.u32 	%r31, shared_histogram;
$L__BB0_10:
	mul.wide.s32 	%rd11, %r37, 4;
	add.s64 	%rd12, %rd3, %rd11;
	shl.b32 	%r30, %r37, 2;
	add.s32 	%r32, %r31, %r30;
	ld.shared.u32 	%r33, [%r32];
	atom.global.add.u32 	%r34, [%rd12], %r33;
	add.s32 	%r37, %r37, %r1;
	setp.lt.s32 	%p7, %r37, %r13;
	@%p7 bra 	$L__BB0_10;
$L__BB0_11:
	ret;

}
	// .globl	_Z10prefixScanPiS_i
.visible .entry _Z10prefixScanPiS_i(
	.param .u64 .ptr .align 1 _Z10prefixScanPiS_i_param_0,
	.param .u64 .ptr .align 1 _Z10prefixScanPiS_i_param_1,
	.param .u32 _Z10prefixScanPiS_i_param_2
)
{
	.reg .pred 	%p<7>;
	.reg .b32 	%r<29>;
	.reg .b64 	%rd<9>;

	ld.param.u64 	%rd1, [_Z10prefixScanPiS_i_param_0];
	ld.param.u64 	%rd2, [_Z10prefixScanPiS_i_param_1];
	ld.param.u32 	%r11, [_Z10prefixScanPiS_i_param_2];
	mov.u32 	%r12, %ctaid.x;
	mov.u32 	%r1, %ntid.x;
	mov.u32 	%r2, %tid.x;
	mad.lo.s32 	%r3, %r12, %r1, %r2;
	setp.ge.s32 	%p1, %r3, %r11;
	shl.b32 	%r13, %r2, 2;
	mov.u32 	%r14, shared_data;
	add.s32 	%r4, %r14, %r13;
	@%p1 bra 	$L__BB1_2;
	cvta.to.global.u64 	%rd3, %rd1;
	mul.wide.s32 	%rd4, %r3, 4;
	add.s64 	%rd5, %rd3, %rd4;
	ld.global.u32 	%r16, [%rd5];
	st.shared.u32 	[%r4], %r16;
	bra.uni 	$L__BB1_3;
$L__BB1_2:
	mov.b32 	%r15, 0;
	st.shared.u32 	[%r4], %r15;
$L__BB1_3:
	bar.sync 	0;
	setp.lt.u32 	%p2, %r1, 2;
	@%p2 bra 	$L__BB1_8;
	mov.b32 	%r26, 1;
$L__BB1_5:
	setp.lt.u32 	%p3, %r2, %r26;
	mov.b32 	%r27, 0;
	@%p3 bra 	$L__BB1_7;
	sub.s32 	%r19, %r2, %r26;
	shl.b32 	%r20, %r19, 2;
	add.s32 	%r22, %r14, %r20;
	ld.shared.u32 	%r27, [%r22];
$L__BB1_7:
	bar.sync 	0;
	ld.shared.u32 	%r23, [%r4];
	add.s32 	%r24, %r23, %r27;
	st.shared.u32 	[%r4], %r24;
	bar.sync 	0;
	shl.b32 	%r26, %r26, 1;
	setp.lt.u32 	%p4, %r26, %r1;
	@%p4 bra 	$L__BB1_5;
$L__BB1_8:
	setp.ge.s32 	%p5, %r2, %r11;
	@%p5 bra 	$L__BB1_13;
	setp.ne.s32 	%p6, %r2, 0;
	@%p6 bra 	$L__BB1_11;
	mov.b32 	%r28, 0;
	st.shared.u32 	[shared_data], %r28;
	bra.uni 	$L__BB1_12;
$L__BB1_11:
	ld.shared.u32 	%r28, [%r4+-4];
	st.shared.u32 	[%r4], %r28;
$L__BB1_12:
	cvta.to.global.u64 	%rd6, %rd2;
	mul.wide.s32 	%rd7, %r3, 4;
	add.s64 	%rd8, %rd6, %rd7;
	st.global.u32 	[%rd8], %r28;
$L__BB1_13:
	bar.sync 	0;
	ret;

}
	// .globl	_Z7ReorderPiS_S_S_iiii
.visible .entry _Z7ReorderPiS_S_S_iiii(
	.param .u64 .ptr .align 1 _Z7ReorderPiS_S_S_iiii_param_0,
	.param .u64 .ptr .align 1 _Z7ReorderPiS_S_S_iiii_param_1,
	.param .u64 .ptr .align 1 _Z7ReorderPiS_S_S_iiii_param_2,
	.param .u64 .ptr .align 1 _Z7ReorderPiS_S_S_iiii_param_3,
	.param .u32 _Z7ReorderPiS_S_S_iiii_param_4,
	.param .u32 _Z7ReorderPiS_S_S_iiii_param_5,
	.param .u32 _Z7ReorderPiS_S_S_iiii_param_6,
	.param .u32 _Z7ReorderPiS_S_S_iiii_param_7
)
{
	.reg .pred 	%p<9>;
	.reg .b32 	%r<34>;
	.reg .b64 	%rd<16>;

	ld.param.u64 	%rd1, [_Z7ReorderPiS_S_S_iiii_param_0];
	ld.param.u64 	%rd2, [_Z7ReorderPiS_S_S_iiii_param_1];
	ld.param.u64 	%rd3, [_Z7ReorderPiS_S_S_iiii_param_2];
	ld.param.u64 	%rd4, [_Z7ReorderPiS_S_S_iiii_param_3];
	ld.param.u32 	%r9, [_Z7ReorderPiS_S_S_iiii_param_4];
	ld.param.u32 	%r10, [_Z7ReorderPiS_S_S_iiii_param_5];
	mov.u32 	%r11, %ctaid.x;
	mov.u32 	%r1, %ntid.x;
	mov.u32 	%r2, %tid.x;
	mad.lo.s32 	%r3, %r11, %r1, %r2;
	setp.ge.s32 	%p1, %r2, %r9;
	@%p1 bra 	$L__BB2_3;
	mov.u32 	%r13, shared_prefixSum;
	mov.u32 	%r32, %r2;
$L__BB2_2:
	shl.b32 	%r12, %r32, 2;
	add.s32 	%r14, %r13, %r12;
	mov.b32 	%r15, 0;
	st.shared.u32 	[%r14], %r15;
	add.s32 	%r32, %r32, %r1;
	setp.lt.s32 	%p2, %r32, %r9;
	@%p2 bra 	$L__BB2_2;
$L__BB2_3:
	bar.sync 	0;
	setp.ge.s32 	%p3, %r3, %r10;
	@%p3 bra 	$L__BB2_10;
	cvta.to.global.u64 	%rd5, %rd4;
	mul.wide.s32 	%rd6, %r3, 4;
	add.s64 	%rd7, %rd5, %rd6;
	ld.global.u32 	%r16, [%rd7];
	cvta.to.global.u64 	%rd8, %rd2;
	mul.wide.u32 	%rd9, %r16, 4;
	add.s64 	%rd10, %rd8, %rd9;
	ld.global.u32 	%r17, [%rd10];
	shl.b32 	%r18, %r16, 2;
	mov.u32 	%r19, shared_prefixSum;
	add.s32 	%r20, %r19, %r18;
	ld.shared.u32 	%r21, [%r20];
	add.s32 	%r22, %r21, %r17;
	cvta.to.global.u64 	%rd11, %rd1;
	add.s64 	%rd12, %rd11, %rd6;
	ld.global.u32 	%r23, [%rd12];
	cvta.to.global.u64 	%rd13, %rd3;
	mul.wide.s32 	%rd14, %r22, 4;
	add.s64 	%rd15, %rd13, %rd14;
	st.global.u32 	[%rd15], %r23;
	atom.shared.add.u32 	%r24, [%r20], 1;
	bar.sync 	0;
	setp.lt.s32 	%p4, %r9, 2;
	@%p4 bra 	$L__BB2_9;
	shl.b32 	%r25, %r2, 2;
	add.s32 	%r6, %r19, %r25;
	mov.u32 	%r33, %r9;
$L__BB2_6:
	shr.u32 	%r8, %r33, 1;
	setp.ge.u32 	%p5, %r2, %r8;
	add.s32 	%r28, %r8, %r2;
	setp.ge.u32 	%p6, %r28, %r9;
	or.pred  	%p7, %p5, %p6;
	@%p7 bra 	$L__BB2_8;
	shl.b32 	%r29, %r8, 2;
	add.s32 	%r30, %r6, %r29;
	ld.shared.u32 	%r31, [%r30];
	st.shared.u32 	[%r6], %r31;
$L__BB2_8:
	setp.gt.u32 	%p8, %r33, 3;
	mov.u32 	%r33, %r8;
	@%p8 bra 	$L__BB2_6;
$L__BB2_9:
	bar.sync 	0;
$L__BB2_10:
	ret;

}


// ===== COMPILED SASS (sm_100) =====

	.target	sm_100

	.elftype	@"ET_EXEC"


//--------------------- .note.nv.tkinfo           --------------------------
	.section	.note.nv.tkinfo,"",@"SHT_NOTE"
	.sectionflags	@"SHF_NOTE_NV_TKINFO"
	.tkinfo
        /*0018*/ 	.word	0x00000002
        /*0030*/ 	.string	""
        /*0030*/ 	.string	"ptxas"
        /*0030*/ 	.string	"Cuda compilation tools, release 13.0, V13.0.88"
        /*0030*/ 	.string	"Build cuda_13.0.r13.0/compiler.36424714_0"
        /*0030*/ 	.string	"-arch sm_100 -m 64 "



//--------------------- .note.nv.cuinfo           --------------------------
	.section	.note.nv.cuinfo,"",@"SHT_NOTE"
	.sectionflags	@"SHF_NOTE_NV_CUINFO"
        /*0018*/ 	.short	0x0002
        /*001a*/ 	.short	0x0064
        /*001c*/ 	.short	0x0082
	.zero		2


//--------------------- .nv.info                  --------------------------
	.section	.nv.info,"",@"SHT_CUDA_INFO"
	.align	4


	//----- nvinfo : EIATTR_REGCOUNT
	.align		4
        /*0000*/ 	.byte	0x04, 0x2f
        /*0002*/ 	.short	(.L_1 - .L_0)
	.align		4
.L_0:
        /*0004*/ 	.word	index@(_Z9histogramPiS_S_iiii)
        /*0008*/ 	.word	0x00000012


	//----- nvinfo : EIATTR_FRAME_SIZE
	.align		4
.L_1:
        /*000c*/ 	.byte	0x04, 0x11
        /*000e*/ 	.short	(.L_3 - .L_2)
	.align		4
.L_2:
        /*0010*/ 	.word	index@(_Z9histogramPiS_S_iiii)
        /*0014*/ 	.word	0x00000000


	//----- nvinfo : EIATTR_REGCOUNT
	.align		4
.L_3:
        /*0018*/ 	.byte	0x04, 0x2f
        /*001a*/ 	.short	(.L_5 - .L_4)
	.align		4
.L_4:
        /*001c*/ 	.word	index@(_Z10prefixScanPiS_i)
        /*0020*/ 	.word	0x0000000c


	//----- nvinfo : EIATTR_FRAME_SIZE
	.align		4
.L_5:
        /*0024*/ 	.byte	0x04, 0x11
        /*0026*/ 	.short	(.L_7 - .L_6)
	.align		4
.L_6:
        /*0028*/ 	.word	index@(_Z10prefixScanPiS_i)
        /*002c*/ 	.word	0x00000000


	//----- nvinfo : EIATTR_REGCOUNT
	.align		4
.L_7:
        /*0030*/ 	.byte	0x04, 0x2f
        /*0032*/ 	.short	(.L_9 - .L_8)
	.align		4
.L_8:
        /*0034*/ 	.word	index@(_Z7ReorderPiS_S_S_iiii)
        /*0038*/ 	.word	0x0000000c


	//----- nvinfo : EIATTR_FRAME_SIZE
	.align		4
.L_9:
        /*003c*/ 	.byte	0x04, 0x11
        /*003e*/ 	.short	(.L_11 - .L_10)
	.align		4
.L_10:
        /*0040*/ 	.word	index@(_Z7ReorderPiS_S_S_iiii)
        /*0044*/ 	.word	0x00000000


	//----- nvinfo : EIATTR_MIN_STACK_SIZE
	.align		4
.L_11:
        /*0048*/ 	.byte	0x04, 0x12
        /*004a*/ 	.short	(.L_13 - .L_12)
	.align		4
.L_12:
        /*004c*/ 	.word	index@(_Z7ReorderPiS_S_S_iiii)
        /*0050*/ 	.word	0x00000000


	//----- nvinfo : EIATTR_MIN_STACK_SIZE
	.align		4
.L_13:
        /*0054*/ 	.byte	0x04, 0x12
        /*0056*/ 	.short	(.L_15 - .L_14)
	.align		4
.L_14:
        /*0058*/ 	.word	index@(_Z10prefixScanPiS_i)
        /*005c*/ 	.word	0x00000000


	//----- nvinfo : EIATTR_MIN_STACK_SIZE
	.align		4
.L_15:
        /*0060*/ 	.byte	0x04, 0x12
        /*0062*/ 	.short	(.L_17 - .L_16)
	.align		4
.L_16:
        /*0064*/ 	.word	index@(_Z9histogramPiS_S_iiii)
        /*0068*/ 	.word	0x00000000
.L_17:


//--------------------- .nv.compat                --------------------------
	.section	.nv.compat,"",@"SHT_CUDA_COMPAT_INFO"
	.align	4
        /*0000*/ 	.byte	0x02, 0x09, 0x00, 0x00, 0x02, 0x02, 0x01, 0x00, 0x02, 0x05, 0x05, 0x00, 0x03, 0x07, 0x01, 0x01
        /*0010*/ 	.byte	0x02, 0x03, 0x00, 0x00, 0x02, 0x06, 0x01, 0x00, 0x04, 0x0b, 0x08, 0x00, 0x09, 0x00, 0x00, 0x00
        /*0020*/ 	.byte	0x00, 0x00, 0x00, 0x00


//--------------------- .nv.info._Z7ReorderPiS_S_S_iiii --------------------------
	.section	.nv.info._Z7ReorderPiS_S_S_iiii,"",@"SHT_CUDA_INFO"
	.sectionflags	@""
	.align	4


	//----- nvinfo : EIATTR_CUDA_API_VERSION
	.align		4
        /*0000*/ 	.byte	0x04, 0x37
        /*0002*/ 	.short	(.L_19 - .L_18)
.L_18:
        /*0004*/ 	.word	0x00000082


	//----- nvinfo : EIATTR_KPARAM_INFO
	.align		4
.L_19:
        /*0008*/ 	.byte	0x04, 0x17
        /*000a*/ 	.short	(.L_21 - .L_20)
.L_20:
        /*000c*/ 	.word	0x00000000
        /*0010*/ 	.short	0x0007
        /*0012*/ 	.short	0x002c
        /*0014*/ 	.byte	0x00, 0xf0, 0x11, 0x00


	//----- nvinfo : EIATTR_KPARAM_INFO
	.align		4
.L_21:
        /*0018*/ 	.byte	0x04, 0x17
        /*001a*/ 	.short	(.L_23 - .L_22)
.L_22:
        /*001c*/ 	.word	0x00000000
        /*0020*/ 	.short	0x0006
        /*0022*/ 	.short	0x0028
        /*0024*/ 	.byte	0x00, 0xf0, 0x11, 0x00


	//----- nvinfo : EIATTR_KPARAM_INFO
	.align		4
.L_23:
        /*0028*/ 	.byte	0x04, 0x17
        /*002a*/ 	.short	(.L_25 - .L_24)
.L_24:
        /*002c*/ 	.word	0x00000000
        /*0030*/ 	.short	0x0005
        /*0032*/ 	.short	0x0024
        /*0034*/ 	.byte	0x00, 0xf0, 0x11, 0x00


	//----- nvinfo : EIATTR_KPARAM_INFO
	.align		4
.L_25:
        /*0038*/ 	.byte	0x04, 0x17
        /*003a*/ 	.short	(.L_27 - .L_26)
.L_26:
        /*003c*/ 	.word	0x00000000
        /*0040*/ 	.short	0x0004
        /*0042*/ 	.short	0x0020
        /*0044*/ 	.byte	0x00, 0xf0, 0x11, 0x00


	//----- nvinfo : EIATTR_KPARAM_INFO
	.align		4
.L_27:
        /*0048*/ 	.byte	0x04, 0x17
        /*004a*/ 	.short	(.L_29 - .L_28)
.L_28:
        /*004c*/ 	.word	0x00000000
        /*0050*/ 	.short	0x0003
        /*0052*/ 	.short	0x0018
        /*0054*/ 	.byte	0x00, 0xf5, 0x21, 0x00


	//----- nvinfo : EIATTR_KPARAM_INFO
	.align		4
.L_29:
        /*0058*/ 	.byte	0x04, 0x17
        /*005a*/ 	.short	(.L_31 - .L_30)
.L_30:
        /*005c*/ 	.word	0x00000000
        /*0060*/ 	.short	0x0002
        /*0062*/ 	.short	0x0010
        /*0064*/ 	.byte	0x00, 0xf5, 0x21, 0x00


	//----- nvinfo : EIATTR_KPARAM_INFO
	.align		4
.L_31:
        /*0068*/ 	.byte	0x04, 0x17
        /*006a*/ 	.short	(.L_33 - .L_32)
.L_32:
        /*006c*/ 	.word	0x00000000
        /*0070*/ 	.short	0x0001
        /*0072*/ 	.short	0x0008
        /*0074*/ 	.byte	0x00, 0xf5, 0x21, 0x00


	//----- nvinfo : EIATTR_KPARAM_INFO
	.align		4
.L_33:
        /*0078*/ 	.byte	0x04, 0x17
        /*007a*/ 	.short	(.L_35 - .L_34)
.L_34:
        /*007c*/ 	.word	0x00000000
        /*0080*/ 	.short	0x0000
        /*0082*/ 	.short	0x0000
        /*0084*/ 	.byte	0x00, 0xf5, 0x21, 0x00


	//----- nvinfo : EIATTR_SPARSE_MMA_MASK
	.align		4
.L_35:
        /*0088*/ 	.byte	0x03, 0x50
        /*008a*/ 	.short	0x0000


	//----- nvinfo : EIATTR_MAXREG_COUNT
	.align		4
        /*008c*/ 	.byte	0x03, 0x1b
        /*008e*/ 	.short	0x00ff


	//----- nvinfo : EIATTR_NUM_BARRIERS
	.align		4
        /*0090*/ 	.byte	0x02, 0x4c
        /*0092*/ 	.byte	0x01
	.zero		1


	//----- nvinfo : EIATTR_MERCURY_ISA_VERSION
	.align		4
        /*0094*/ 	.byte	0x03, 0x5f
        /*0096*/ 	.short	0x0101


	//----- nvinfo : EIATTR_VRC_CTA_INIT_COUNT
	.align		4
        /*0098*/ 	.byte	0x02, 0x4a
	.zero		1
	.zero		1


	//----- nvinfo : EIATTR_EXIT_INSTR_OFFSETS
	.align		4
        /*009c*/ 	.byte	0x04, 0x1c
        /*009e*/ 	.short	(.L_37 - .L_36)


	//   ....[0]....
.L_36:
        /*00a0*/ 	.word	0x00000160


	//   ....[1]....
        /*00a4*/ 	.word	0x000003d0


	//----- nvinfo : EIATTR_CRS_STACK_SIZE
	.align		4
.L_37:
        /*00a8*/ 	.byte	0x04, 0x1e
        /*00aa*/ 	.short	(.L_39 - .L_38)
.L_38:
        /*00ac*/ 	.word	0x00000000


	//----- nvinfo : EIATTR_CBANK_PARAM_SIZE
	.align		4
.L_39:
        /*00b0*/ 	.byte	0x03, 0x19
        /*00b2*/ 	.short	0x0030


	//----- nvinfo : EIATTR_PARAM_CBANK
	.align		4
        /*00b4*/ 	.byte	0x04, 0x0a
        /*00b6*/ 	.short	(.L_41 - .L_40)
	.align		4
.L_40:
        /*00b8*/ 	.word	index@(.nv.constant0._Z7ReorderPiS_S_S_iiii)
        /*00bc*/ 	.short	0x0380
        /*00be*/ 	.short	0x0030


	//----- nvinfo : EIATTR_SW_WAR
	.align		4
.L_41:
        /*00c0*/ 	.byte	0x04, 0x36
        /*00c2*/ 	.short	(.L_43 - .L_42)
.L_42:
        /*00c4*/ 	.word	0x00000008
.L_43:


//--------------------- .nv.info._Z10prefixScanPiS_i --------------------------
	.section	.nv.info._Z10prefixScanPiS_i,"",@"SHT_CUDA_INFO"
	.sectionflags	@""
	.align	4


	//----- nvinfo : EIATTR_CUDA_API_VERSION
	.align		4
        /*0000*/ 	.byte	0x04, 0x37
        /*0002*/ 	.short	(.L_45 - .L_44)
.L_44:
        /*0004*/ 	.word	0x00000082


	//----- nvinfo : EIATTR_KPARAM_INFO
	.align		4
.L_45:
        /*0008*/ 	.byte	0x04, 0x17
        /*000a*/ 	.short	(.L_47 - .L_46)
.L_46:
        /*000c*/ 	.word	0x00000000
        /*0010*/ 	.short	0x0002
        /*0012*/ 	.short	0x0010
        /*0014*/ 	.byte	0x00, 0xf0, 0x11, 0x00


	//----- nvinfo : EIATTR_KPARAM_INFO
	.align		4
.L_47:
        /*0018*/ 	.byte	0x04, 0x17
        /*001a*/ 	.short	(.L_49 - .L_48)
.L_48:
        /*001c*/ 	.word	0x00000000
        /*0020*/ 	.short	0x0001
        /*0022*/ 	.short	0x0008
        /*0024*/ 	.byte	0x00, 0xf5, 0x21, 0x00


	//----- nvinfo : EIATTR_KPARAM_INFO
	.align		4
.L_49:
        /*0028*/ 	.byte	0x04, 0x17
        /*002a*/ 	.short	(.L_51 - .L_50)
.L_50:
        /*002c*/ 	.word	0x00000000
        /*0030*/ 	.short	0x0000
        /*0032*/ 	.short	0x0000
        /*0034*/ 	.byte	0x00, 0xf5, 0x21, 0x00


	//----- nvinfo : EIATTR_SPARSE_MMA_MASK
	.align		4
.L_51:
        /*0038*/ 	.byte	0x03, 0x50
        /*003a*/ 	.short	0x0000


	//----- nvinfo : EIATTR_MAXREG_COUNT
	.align		4
        /*003c*/ 	.byte	0x03, 0x1b
        /*003e*/ 	.short	0x00ff


	//----- nvinfo : EIATTR_NUM_BARRIERS
	.align		4
        /*0040*/ 	.byte	0x02, 0x4c
        /*0042*/ 	.byte	0x01
	.zero		1


	//----- nvinfo : EIATTR_MERCURY_ISA_VERSION
	.align		4
        /*0044*/ 	.byte	0x03, 0x5f
        /*0046*/ 	.short	0x0101


	//----- nvinfo : EIATTR_VRC_CTA_INIT_COUNT
	.align		4
        /*0048*/ 	.byte	0x02, 0x4a
	.zero		1
	.zero		1


	//----- nvinfo : EIATTR_EXIT_INSTR_OFFSETS
	.align		4
        /*004c*/ 	.byte	0x04, 0x1c
        /*004e*/ 	.short	(.L_53 - .L_52)


	//   ....[0]....
.L_52:
        /*0050*/ 	.word	0x00000330


	//----- nvinfo : EIATTR_CRS_STACK_SIZE
	.align		4
.L_53:
        /*0054*/ 	.byte	0x04, 0x1e
        /*0056*/ 	.short	(.L_55 - .L_54)
.L_54:
        /*0058*/ 	.word	0x00000000


	//----- nvinfo : EIATTR_CBANK_PARAM_SIZE
	.align		4
.L_55:
        /*005c*/ 	.byte	0x03, 0x19
        /*005e*/ 	.short	0x0014


	//----- nvinfo : EIATTR_PARAM_CBANK
	.align		4
        /*0060*/ 	.byte	0x04, 0x0a
        /*0062*/ 	.short	(.L_57 - .L_56)
	.align		4
.L_56:
        /*0064*/ 	.word	index@(.nv.constant0._Z10prefixScanPiS_i)
        /*0068*/ 	.short	0x0380
        /*006a*/ 	.short	0x0014


	//----- nvinfo : EIATTR_SW_WAR
	.align		4
.L_57:
        /*006c*/ 	.byte	0x04, 0x36
        /*006e*/ 	.short	(.L_59 - .L_58)
.L_58:
        /*0070*/ 	.word	0x00000008
.L_59:


//--------------------- .nv.info._Z9histogramPiS_S_iiii --------------------------
	.section	.nv.info._Z9histogramPiS_S_iiii,"",@"SHT_CUDA_INFO"
	.sectionflags	@""
	.align	4


	//----- nvinfo : EIATTR_CUDA_API_VERSION
	.align		4
        /*0000*/ 	.byte	0x04, 0x37
        /*0002*/ 	.short	(.L_61 - .L_60)
.L_60:
        /*0004*/ 	.word	0x00000082


	//----- nvinfo : EIATTR_KPARAM_INFO
	.align		4
.L_61:
        /*0008*/ 	.byte	0x04, 0x17
        /*000a*/ 	.short	(.L_63 - .L_62)
.L_62:
        /*000c*/ 	.word	0x00000000
        /*0010*/ 	.short	0x0006
        /*0012*/ 	.short	0x0024
        /*0014*/ 	.byte	0x00, 0xf0, 0x11, 0x00


	//----- nvinfo : EIATTR_KPARAM_INFO
	.align		4
.L_63:
        /*0018*/ 	.byte	0x04, 0x17
        /*001a*/ 	.short	(.L_65 - .L_64)
.L_64:
        /*001c*/ 	.word	0x00000000
        /*0020*/ 	.short	0x0005
        /*0022*/ 	.short	0x0020
        /*0024*/ 	.byte	0x00, 0xf0, 0x11, 0x00


	//----- nvinfo : EIATTR_KPARAM_INFO
	.align		4
.L_65:
        /*0028*/ 	.byte	0x04, 0x17
        /*002a*/ 	.short	(.L_67 - .L_66)
.L_66:
        /*002c*/ 	.word	0x00000000
        /*0030*/ 	.short	0x0004
        /*0032*/ 	.short	0x001c
        /*0034*/ 	.byte	0x00, 0xf0, 0x11, 0x00


	//----- nvinfo : EIATTR_KPARAM_INFO
	.align		4
.L_67:
        /*0038*/ 	.byte	0x04, 0x17
        /*003a*/ 	.short	(.L_69 - .L_68)
.L_68:
        /*003c*/ 	.word	0x00000000
        /*0040*/ 	.short	0x0003
        /*0042*/ 	.short	0x0018
        /*0044*/ 	.byte	0x00, 0xf0, 0x11, 0x00


	//----- nvinfo : EIATTR_KPARAM_INFO
	.align		4
.L_69:
        /*0048*/ 	.byte	0x04, 0x17
        /*004a*/ 	.short	(.L_71 - .L_70)
.L_70:
        /*004c*/ 	.word	0x00000000
        /*0050*/ 	.short	0x0002
        /*0052*/ 	.short	0x0010
        /*0054*/ 	.byte	0x00, 0xf5, 0x21, 0x00


	//----- nvinfo : EIATTR_KPARAM_INFO
	.align		4
.L_71:
        /*0058*/ 	.byte	0x04, 0x17
        /*005a*/ 	.short	(.L_73 - .L_72)
.L_72:
        /*005c*/ 	.word	0x00000000
        /*0060*/ 	.short	0x0001
        /*0062*/ 	.short	0x0008
        /*0064*/ 	.byte	0x00, 0xf5, 0x21, 0x00


	//----- nvinfo : EIATTR_KPARAM_INFO
	.align		4
.L_73:
        /*0068*/ 	.byte	0x04, 0x17
        /*006a*/ 	.short	(.L_75 - .L_74)
.L_74:
        /*006c*/ 	.word	0x00000000
        /*0070*/ 	.short	0x0000
        /*0072*/ 	.short	0x0000
        /*0074*/ 	.byte	0x00, 0xf5, 0x21, 0x00


	//----- nvinfo : EIATTR_SPARSE_MMA_MASK
	.align		4
.L_75:
        /*0078*/ 	.byte	0x03, 0x50
        /*007a*/ 	.short	0x0000


	//----- nvinfo : EIATTR_MAXREG_COUNT
	.align		4
        /*007c*/ 	.byte	0x03, 0x1b
        /*007e*/ 	.short	0x00ff


	//----- nvinfo : EIATTR_NUM_BARRIERS
	.align		4
        /*0080*/ 	.byte	0x02, 0x4c
        /*0082*/ 	.byte	0x01
	.zero		1


	//----- nvinfo : EIATTR_MERCURY_ISA_VERSION
	.align		4
        /*0084*/ 	.byte	0x03, 0x5f
        /*0086*/ 	.short	0x0101


	//----- nvinfo : EIATTR_VRC_CTA_INIT_COUNT
	.align		4
        /*0088*/ 	.byte	0x02, 0x4a
	.zero		1
	.zero		1


	//----- nvinfo : EIATTR_EXIT_INSTR_OFFSETS
	.align		4
        /*008c*/ 	.byte	0x04, 0x1c
        /*008e*/ 	.short	(.L_77 - .L_76)


	//   ....[0]....
.L_76:
        /*0090*/ 	.word	0x000003a0


	//   ....[1]....
        /*0094*/ 	.word	0x00000460


	//----- nvinfo : EIATTR_CRS_STACK_SIZE
	.align		4
.L_77:
        /*0098*/ 	.byte	0x04, 0x1e
        /*009a*/ 	.short	(.L_79 - .L_78)
.L_78:
        /*009c*/ 	.word	0x00000000


	//----- nvinfo : EIATTR_CBANK_PARAM_SIZE
	.align		4
.L_79:
        /*00a0*/ 	.byte	0x03, 0x19
        /*00a2*/ 	.short	0x0028


	//----- nvinfo : EIATTR_PARAM_CBANK
	.align		4
        /*00a4*/ 	.byte	0x04, 0x0a
        /*00a6*/ 	.short	(.L_81 - .L_80)
	.align		4
.L_80:
        /*00a8*/ 	.word	index@(.nv.constant0._Z9histogramPiS_S_iiii)
        /*00ac*/ 	.short	0x0380
        /*00ae*/ 	.short	0x0028


	//----- nvinfo : EIATTR_SW_WAR
	.align		4
.L_81:
        /*00b0*/ 	.byte	0x04, 0x36
        /*00b2*/ 	.short	(.L_83 - .L_82)
.L_82:
        /*00b4*/ 	.word	0x00000008
.L_83:


//--------------------- .nv.callgraph             --------------------------
	.section	.nv.callgraph,"",@"SHT_CUDA_CALLGRAPH"
	.align	4
	.sectionentsize	8
	.align		4
        /*0000*/ 	.word	0x00000000
	.align		4
        /*0004*/ 	.word	0xffffffff
	.align		4
        /*0008*/ 	.word	0x00000000
	.align		4
        /*000c*/ 	.word	0xfffffffe
	.align		4
        /*0010*/ 	.word	0x00000000
	.align		4
        /*0014*/ 	.word	0xfffffffd
	.align		4
        /*0018*/ 	.word	0x00000000
	.align		4
        /*001c*/ 	.word	0xfffffffc


//--------------------- .text._Z7ReorderPiS_S_S_iiii --------------------------
	.section	.text._Z7ReorderPiS_S_S_iiii,"ax",@progbits
	.align	128
        .global         _Z7ReorderPiS_S_S_iiii
        .type           _Z7ReorderPiS_S_S_iiii,@function
        .size           _Z7ReorderPiS_S_S_iiii,(.L_x_21 - _Z7ReorderPiS_S_S_iiii)
        .other          _Z7ReorderPiS_S_S_iiii,@"STO_CUDA_ENTRY STV_DEFAULT"
_Z7ReorderPiS_S_S_iiii:
.text._Z7ReorderPiS_S_S_iiii:
[----:B------:R-:W-:Y:S01]  /*0000*/  LDC R1, c[0x0][0x37c] ;  /* 0x0000df00ff017b82 */ /* 0x000fe20000000800 */
[----:B------:R-:W0:Y:S01]  /*0010*/  S2R R0, SR_TID.X ;  /* 0x0000000000007919 */ /* 0x000e220000002100 */
[----:B------:R-:W0:Y:S06]  /*0020*/  LDCU UR8, c[0x0][0x3a0] ;  /* 0x00007400ff0877ac */ /* 0x000e2c0008000800 */
[----:B------:R-:W1:Y:S01]  /*0030*/  S2UR UR4, SR_CTAID.X ;  /* 0x00000000000479c3 */ /* 0x000e620000002500 */
[----:B------:R-:W-:Y:S07]  /*0040*/  BSSY.RECONVERGENT B0, `(.L_x_0) ;  /* 0x000000e000007945 */ /* 0x000fee0003800200 */
[----:B------:R-:W1:Y:S01]  /*0050*/  LDC R6, c[0x0][0x360] ;  /* 0x0000d800ff067b82 */ /* 0x000e620000000800 */
[----:B0-----:R-:W-:Y:S01]  /*0060*/  ISETP.GE.AND P0, PT, R0, UR8, PT ;  /* 0x0000000800007c0c */ /* 0x001fe2000bf06270 */
[----:B-1----:R-:W-:-:S12]  /*0070*/  IMAD R9, R6, UR4, R0 ;  /* 0x0000000406097c24 */ /* 0x002fd8000f8e0200 */
[----:B------:R-:W-:Y:S05]  /*0080*/  @P0 BRA `(.L_x_1) ;  /* 0x0000000000240947 */ /* 0x000fea0003800000 */
[----:B------:R-:W0:Y:S01]  /*0090*/  S2R R5, SR_CgaCtaId ;  /* 0x0000000000057919 */ /* 0x000e220000008800 */
[----:B------:R-:W-:Y:S01]  /*00a0*/  MOV R2, 0x400 ;  /* 0x0000040000027802 */ /* 0x000fe20000000f00 */
[----:B------:R-:W-:-:S03]  /*00b0*/  IMAD.MOV.U32 R3, RZ, RZ, R0 ;  /* 0x000000ffff037224 */ /* 0x000fc600078e0000 */
[----:B0-----:R-:W-:-:S07]  /*00c0*/  LEA R2, R5, R2, 0x18 ;  /* 0x0000000205027211 */ /* 0x001fce00078ec0ff */
.L_x_2:
[----:B------:R-:W-:Y:S02]  /*00d0*/  IMAD R4, R3, 0x4, R2 ;  /* 0x0000000403047824 */ /* 0x000fe400078e0202 */
[----:B------:R-:W-:-:S03]  /*00e0*/  IMAD.IADD R3, R6, 0x1, R3 ;  /* 0x0000000106037824 */ /* 0x000fc600078e0203 */
[----:B------:R0:W-:Y:S02]  /*00f0*/  STS [R4], RZ ;  /* 0x000000ff04007388 */ /* 0x0001e40000000800 */
[----:B------:R-:W-:-:S13]  /*0100*/  ISETP.GE.AND P0, PT, R3, UR8, PT ;  /* 0x0000000803007c0c */ /* 0x000fda000bf06270 */
[----:B0-----:R-:W-:Y:S05]  /*0110*/  @!P0 BRA `(.L_x_2) ;  /* 0xfffffffc00ec8947 */ /* 0x001fea000383ffff */
.L_x_1:
[----:B------:R-:W-:Y:S05]  /*0120*/  BSYNC.RECONVERGENT B0 ;  /* 0x0000000000007941 */ /* 0x000fea0003800200 */
.L_x_0:
[----:B------:R-:W0:Y:S01]  /*0130*/  LDCU UR4, c[0x0][0x3a4] ;  /* 0x00007480ff0477ac */ /* 0x000e220008000800 */
[----:B------:R-:W-:Y:S01]  /*0140*/  BAR.SYNC.DEFER_BLOCKING 0x0 ;  /* 0x0000000000007b1d */ /* 0x000fe20000010000 */
[----:B0-----:R-:W-:-:S13]  /*0150*/  ISETP.GE.AND P0, PT, R9, UR4, PT ;  /* 0x0000000409007c0c */ /* 0x001fda000bf06270 */
[----:B------:R-:W-:Y:S05]  /*0160*/  @P0 EXIT ;  /* 0x000000000000094d */ /* 0x000fea0003800000 */
[----:B------:R-:W0:Y:S01]  /*0170*/  LDC.64 R2, c[0x0][0x398] ;  /* 0x0000e600ff027b82 */ /* 0x000e220000000a00 */
[----:B------:R-:W1:Y:S07]  /*0180*/  LDCU.64 UR6, c[0x0][0x358] ;  /* 0x00006b00ff0677ac */ /* 0x000e6e0008000a00 */
[----:B------:R-:W2:Y:S08]  /*0190*/  LDC.64 R4, c[0x0][0x388] ;  /* 0x0000e200ff047b82 */ /* 0x000eb00000000a00 */
[----:B------:R-:W3:Y:S01]  /*01a0*/  LDC.64 R6, c[0x0][0x380] ;  /* 0x0000e000ff067b82 */ /* 0x000ee20000000a00 */
[----:B0-----:R-:W-:-:S06]  /*01b0*/  IMAD.WIDE R2, R9, 0x4, R2 ;  /* 0x0000000409027825 */ /* 0x001fcc00078e0202 */
[----:B-1----:R-:W2:Y:S01]  /*01c0*/  LDG.E R3, desc[UR6][R2.64] ;  /* 0x0000000602037981 */ /* 0x002ea2000c1e1900 */
[----:B---3--:R-:W-:-:S06]  /*01d0*/  IMAD.WIDE R6, R9, 0x4, R6 ;  /* 0x0000000409067825 */ /* 0x008fcc00078e0206 */
[----:B------:R-:W3:Y:S01]  /*01e0*/  LDG.E R7, desc[UR6][R6.64] ;  /* 0x0000000606077981 */ /* 0x000ee2000c1e1900 */
[----:B------:R-:W0:Y:S01]  /*01f0*/  S2UR UR5, SR_CgaCtaId ;  /* 0x00000000000579c3 */ /* 0x000e220000008800 */
[----:B------:R-:W-:Y:S02]  /*0200*/  UMOV UR4, 0x400 ;  /* 0x0000040000047882 */ /* 0x000fe40000000000 */
[----:B0-----:R-:W-:Y:S01]  /*0210*/  ULEA UR4, UR5, UR4, 0x18 ;  /* 0x0000000405047291 */ /* 0x001fe2000f8ec0ff */
[----:B--2---:R-:W-:-:S06]  /*0220*/  IMAD.WIDE.U32 R4, R3, 0x4, R4 ;  /* 0x0000000403047825 */ /* 0x004fcc00078e0004 */
[----:B------:R-:W2:Y:S01]  /*0230*/  LDG.E R4, desc[UR6][R4.64] ;  /* 0x0000000604047981 */ /* 0x000ea2000c1e1900 */
[----:B------:R-:W-:Y:S02]  /*0240*/  LEA R8, R3, UR4, 0x2 ;  /* 0x0000000403087c11 */ /* 0x000fe4000f8e10ff */
[----:B------:R-:W0:Y:S03]  /*0250*/  LDC.64 R2, c[0x0][0x390] ;  /* 0x0000e400ff027b82 */ /* 0x000e260000000a00 */
[----:B------:R-:W2:Y:S04]  /*0260*/  LDS R9, [R8] ;  /* 0x0000000008097984 */ /* 0x000ea80000000800 */
[----:B------:R1:W-:Y:S01]  /*0270*/  ATOMS.POPC.INC.32 RZ, [R8+URZ] ;  /* 0x0000000008ff7f8c */ /* 0x0003e2000d8000ff */
[----:B------:R-:W-:Y:S01]  /*0280*/  UISETP.GE.AND UP0, UPT, UR8, 0x2, UPT ;  /* 0x000000020800788c */ /* 0x000fe2000bf06270 */
[----:B--2---:R-:W-:-:S04]  /*0290*/  IMAD.IADD R9, R4, 0x1, R9 ;  /* 0x0000000104097824 */ /* 0x004fc800078e0209 */
[----:B0-----:R-:W-:-:S05]  /*02a0*/  IMAD.WIDE R2, R9, 0x4, R2 ;  /* 0x0000000409027825 */ /* 0x001fca00078e0202 */
[----:B---3--:R1:W-:Y:S01]  /*02b0*/  STG.E desc[UR6][R2.64], R7 ;  /* 0x0000000702007986 */ /* 0x0083e2000c101906 */
[----:B------:R-:W-:Y:S06]  /*02c0*/  BAR.SYNC.DEFER_BLOCKING 0x0 ;  /* 0x0000000000007b1d */ /* 0x000fec0000010000 */
[----:B------:R-:W-:Y:S05]  /*02d0*/  BRA.U !UP0, `(.L_x_3) ;  /* 0x0000000108387547 */ /* 0x000fea000b800000 */
[----:B------:R-:W0:Y:S01]  /*02e0*/  LDCU UR5, c[0x0][0x3a0] ;  /* 0x00007400ff0577ac */ /* 0x000e220008000800 */
[----:B-1----:R-:W-:Y:S01]  /*02f0*/  LEA R2, R0, UR4, 0x2 ;  /* 0x0000000400027c11 */ /* 0x002fe2000f8e10ff */
[----:B------:R-:W1:Y:S01]  /*0300*/  LDCU UR6, c[0x0][0x3a0] ;  /* 0x00007400ff0677ac */ /* 0x000e620008000800 */
[----:B0-----:R-:W-:-:S07]  /*0310*/  MOV R3, UR5 ;  /* 0x0000000500037c02 */ /* 0x001fce0008000f00 */
.L_x_4:
[----:B------:R-:W-:-:S05]  /*0320*/  SHF.R.U32.HI R7, RZ, 0x1, R3 ;  /* 0x00000001ff077819 */ /* 0x000fca0000011603 */
[----:B------:R-:W-:-:S05]  /*0330*/  IMAD.IADD R4, R7, 0x1, R0 ;  /* 0x0000000107047824 */ /* 0x000fca00078e0200 */
[----:B-1----:R-:W-:-:S04]  /*0340*/  ISETP.GE.U32.AND P0, PT, R4, UR6, PT ;  /* 0x0000000604007c0c */ /* 0x002fc8000bf06070 */
[----:B------:R-:W-:-:S13]  /*0350*/  ISETP.GE.U32.OR P0, PT, R0, R7, P0 ;  /* 0x000000070000720c */ /* 0x000fda0000706470 */
[----:B------:R-:W-:-:S05]  /*0360*/  @!P0 IMAD R4, R7, 0x4, R2 ;  /* 0x0000000407048824 */ /* 0x000fca00078e0202 */
[----:B------:R-:W0:Y:S04]  /*0370*/  @!P0 LDS R5, [R4] ;  /* 0x0000000004058984 */ /* 0x000e280000000800 */
[----:B0-----:R0:W-:Y:S01]  /*0380*/  @!P0 STS [R2], R5 ;  /* 0x0000000502008388 */ /* 0x0011e20000000800 */
[----:B------:R-:W-:Y:S02]  /*0390*/  ISETP.GT.U32.AND P0, PT, R3, 0x3, PT ;  /* 0x000000030300780c */ /* 0x000fe40003f04070 */
[----:B------:R-:W-:-:S11]  /*03a0*/  MOV R3, R7 ;  /* 0x0000000700037202 */ /* 0x000fd60000000f00 */
[----:B0-----:R-:W-:Y:S05]  /*03b0*/  @P0 BRA `(.L_x_4) ;  /* 0xfffffffc00d80947 */ /* 0x001fea000383ffff */
.L_x_3:
[----:B------:R-:W-:Y:S06]  /*03c0*/  BAR.SYNC.DEFER_BLOCKING 0x0 ;  /* 0x0000000000007b1d */ /* 0x000fec0000010000 */
[----:B------:R-:W-:Y:S05]  /*03d0*/  EXIT ;  /* 0x000000000000794d */ /* 0x000fea0003800000 */
.L_x_5:
[----:B------:R-:W-:-:S00]  /*03e0*/  BRA `(.L_x_5) ;  /* 0xfffffffc00fc7947 */ /* 0x000fc0000383ffff */
[----:B------:R-:W-:-:S00]  /*03f0*/  NOP ;  /* 0x0000000000007918 */ /* 0x000fc00000000000 */
        /* <DEDUP_REMOVED lines=8> */
.L_x_21:


//--------------------- .text._Z10prefixScanPiS_i --------------------------
	.section	.text._Z10prefixScanPiS_i,"ax",@progbits
	.align	128
        .global         _Z10prefixScanPiS_i
        .type           _Z10prefixScanPiS_i,@function
        .size           _Z10prefixScanPiS_i,(.L_x_22 - _Z10prefixScanPiS_i)
        .other          _Z10prefixScanPiS_i,@"STO_CUDA_ENTRY STV_DEFAULT"
_Z10prefixScanPiS_i:
.text._Z10prefixScanPiS_i:
[----:B------:R-:W-:Y:S01]  /*0000*/  LDC R1, c[0x0][0x37c] ;  /* 0x0000df00ff017b82 */ /* 0x000fe20000000800 */
[----:B------:R-:W0:Y:S07]  /*0010*/  S2R R9, SR_TID.X ;  /* 0x0000000000097919 */ /* 0x000e2e0000002100 */
[----:B------:R-:W0:Y:S01]  /*0020*/  S2UR UR4, SR_CTAID.X ;  /* 0x00000000000479c3 */ /* 0x000e220000002500 */
[----:B------:R-:W1:Y:S01]  /*0030*/  LDCU UR5, c[0x0][0x390] ;  /* 0x00007200ff0577ac */ /* 0x000e620008000800 */
[----:B------:R-:W2:Y:S06]  /*0040*/  LDCU.64 UR6, c[0x0][0x358] ;  /* 0x00006b00ff0677ac */ /* 0x000eac0008000a00 */
[----:B------:R-:W0:Y:S02]  /*0050*/  LDC R4, c[0x0][0x360] ;  /* 0x0000d800ff047b82 */ /* 0x000e240000000800 */
[----:B0-----:R-:W-:-:S05]  /*0060*/  IMAD R5, R4, UR4, R9 ;  /* 0x0000000404057c24 */ /* 0x001fca000f8e0209 */
[----:B-1----:R-:W-:-:S13]  /*0070*/  ISETP.GE.AND P0, PT, R5, UR5, PT ;  /* 0x0000000505007c0c */ /* 0x002fda000bf06270 */
[----:B------:R-:W0:Y:S02]  /*0080*/  @!P0 LDC.64 R2, c[0x0][0x380] ;  /* 0x0000e000ff028b82 */ /* 0x000e240000000a00 */
[----:B0-----:R-:W-:-:S06]  /*0090*/  @!P0 IMAD.WIDE R2, R5, 0x4, R2 ;  /* 0x0000000405028825 */ /* 0x001fcc00078e0202 */
[----:B--2---:R-:W2:Y:S01]  /*00a0*/  @!P0 LDG.E R3, desc[UR6][R2.64] ;  /* 0x0000000602038981 */ /* 0x004ea2000c1e1900 */
[----:B------:R-:W0:Y:S01]  /*00b0*/  S2UR UR5, SR_CgaCtaId ;  /* 0x00000000000579c3 */ /* 0x000e220000008800 */
[----:B------:R-:W-:Y:S01]  /*00c0*/  UMOV UR4, 0x400 ;  /* 0x0000040000047882 */ /* 0x000fe20000000000 */
[----:B------:R-:W-:Y:S01]  /*00d0*/  ISETP.GE.U32.AND P1, PT, R4, 0x2, PT ;  /* 0x000000020400780c */ /* 0x000fe20003f26070 */
[----:B0-----:R-:W-:-:S06]  /*00e0*/  ULEA UR4, UR5, UR4, 0x18 ;  /* 0x0000000405047291 */ /* 0x001fcc000f8ec0ff */
[----:B------:R-:W-:-:S05]  /*00f0*/  LEA R0, R9, UR4, 0x2 ;  /* 0x0000000409007c11 */ /* 0x000fca000f8e10ff */
[----:B--2---:R0:W-:Y:S04]  /*0100*/  @!P0 STS [R0], R3 ;  /* 0x0000000300008388 */ /* 0x0041e80000000800 */
[----:B------:R0:W-:Y:S01]  /*0110*/  @P0 STS [R0], RZ ;  /* 0x000000ff00000388 */ /* 0x0001e20000000800 */
[----:B------:R-:W-:Y:S06]  /*0120*/  BAR.SYNC.DEFER_BLOCKING 0x0 ;  /* 0x0000000000007b1d */ /* 0x000fec0000010000 */
[----:B------:R-:W-:Y:S05]  /*0130*/  @!P1 BRA `(.L_x_6) ;  /* 0x0000000000389947 */ /* 0x000fea0003800000 */
[----:B------:R-:W-:-:S05]  /*0140*/  UMOV UR5, 0x1 ;  /* 0x0000000100057882 */ /* 0x000fca0000000000 */
.L_x_7:
[----:B------:R-:W-:Y:S01]  /*0150*/  ISETP.GE.U32.AND P0, PT, R9, UR5, PT ;  /* 0x0000000509007c0c */ /* 0x000fe2000bf06070 */
[----:B------:R-:W-:-:S12]  /*0160*/  IMAD.MOV.U32 R2, RZ, RZ, RZ ;  /* 0x000000ffff027224 */ /* 0x000fd800078e00ff */
[----:B0-----:R-:W-:Y:S01]  /*0170*/  @P0 VIADD R3, R9, -UR5 ;  /* 0x8000000509030c36 */ /* 0x001fe20008000000 */
[----:B------:R-:W-:-:S04]  /*0180*/  USHF.L.U32 UR5, UR5, 0x1, URZ ;  /* 0x0000000105057899 */ /* 0x000fc800080006ff */
[----:B------:R-:W-:-:S05]  /*0190*/  @P0 LEA R3, R3, UR4, 0x2 ;  /* 0x0000000403030c11 */ /* 0x000fca000f8e10ff */
[----:B------:R-:W-:Y:S01]  /*01a0*/  @P0 LDS R2, [R3] ;  /* 0x0000000003020984 */ /* 0x000fe20000000800 */
[----:B------:R-:W-:Y:S01]  /*01b0*/  BAR.SYNC.DEFER_BLOCKING 0x0 ;  /* 0x0000000000007b1d */ /* 0x000fe20000010000 */
[----:B------:R-:W-:-:S05]  /*01c0*/  ISETP.LE.U32.AND P0, PT, R4, UR5, PT ;  /* 0x0000000504007c0c */ /* 0x000fca000bf03070 */
[----:B-1----:R-:W0:Y:S02]  /*01d0*/  LDS R7, [R0] ;  /* 0x0000000000077984 */ /* 0x002e240000000800 */
[----:B0-----:R-:W-:-:S05]  /*01e0*/  IMAD.IADD R7, R7, 0x1, R2 ;  /* 0x0000000107077824 */ /* 0x001fca00078e0202 */
[----:B------:R1:W-:Y:S01]  /*01f0*/  STS [R0], R7 ;  /* 0x0000000700007388 */ /* 0x0003e20000000800 */
[----:B------:R-:W-:Y:S06]  /*0200*/  BAR.SYNC.DEFER_BLOCKING 0x0 ;  /* 0x0000000000007b1d */ /* 0x000fec0000010000 */
[----:B------:R-:W-:Y:S05]  /*0210*/  @!P0 BRA `(.L_x_7) ;  /* 0xfffffffc00cc8947 */ /* 0x000fea000383ffff */
.L_x_6:
[----:B------:R-:W2:Y:S01]  /*0220*/  LDCU UR4, c[0x0][0x390] ;  /* 0x00007200ff0477ac */ /* 0x000ea20008000800 */
[----:B------:R-:W-:Y:S01]  /*0230*/  BSSY.RECONVERGENT B0, `(.L_x_8) ;  /* 0x000000e000007945 */ /* 0x000fe20003800200 */
[----:B--2---:R-:W-:-:S13]  /*0240*/  ISETP.GE.AND P0, PT, R9, UR4, PT ;  /* 0x0000000409007c0c */ /* 0x004fda000bf06270 */
[----:B------:R-:W-:Y:S05]  /*0250*/  @P0 BRA `(.L_x_9) ;  /* 0x00000000002c0947 */ /* 0x000fea0003800000 */
[----:B------:R-:W-:-:S13]  /*0260*/  ISETP.NE.AND P0, PT, R9, RZ, PT ;  /* 0x000000ff0900720c */ /* 0x000fda0003f05270 */
[----:B0-----:R-:W0:Y:S01]  /*0270*/  @!P0 S2R R3, SR_CgaCtaId ;  /* 0x0000000000038919 */ /* 0x001e220000008800 */
[----:B------:R-:W-:Y:S01]  /*0280*/  @!P0 MOV R2, 0x400 ;  /* 0x0000040000028802 */ /* 0x000fe20000000f00 */
[----:B-1----:R-:W-:-:S03]  /*0290*/  @!P0 IMAD.MOV.U32 R7, RZ, RZ, RZ ;  /* 0x000000ffff078224 */ /* 0x002fc600078e00ff */
[----:B0-----:R-:W-:Y:S02]  /*02a0*/  @!P0 LEA R4, R3, R2, 0x18 ;  /* 0x0000000203048211 */ /* 0x001fe400078ec0ff */
[----:B------:R-:W0:Y:S03]  /*02b0*/  LDC.64 R2, c[0x0][0x388] ;  /* 0x0000e200ff027b82 */ /* 0x000e260000000a00 */
[----:B------:R-:W-:Y:S04]  /*02c0*/  @!P0 STS [R4], RZ ;  /* 0x000000ff04008388 */ /* 0x000fe80000000800 */
[----:B------:R-:W1:Y:S01]  /*02d0*/  @P0 LDS R7, [R0+-0x4] ;  /* 0xfffffc0000070984 */ /* 0x000e620000000800 */
[----:B0-----:R-:W-:-:S03]  /*02e0*/  IMAD.WIDE R2, R5, 0x4, R2 ;  /* 0x0000000405027825 */ /* 0x001fc600078e0202 */
[----:B-1----:R2:W-:Y:S04]  /*02f0*/  @P0 STS [R0], R7 ;  /* 0x0000000700000388 */ /* 0x0025e80000000800 */
[----:B------:R2:W-:Y:S02]  /*0300*/  STG.E desc[UR6][R2.64], R7 ;  /* 0x0000000702007986 */ /* 0x0005e4000c101906 */
.L_x_9:
[----:B------:R-:W-:Y:S05]  /*0310*/  BSYNC.RECONVERGENT B0 ;  /* 0x0000000000007941 */ /* 0x000fea0003800200 */
.L_x_8:
[----:B------:R-:W-:Y:S06]  /*0320*/  BAR.SYNC.DEFER_BLOCKING 0x0 ;  /* 0x0000000000007b1d */ /* 0x000fec0000010000 */
[----:B------:R-:W-:Y:S05]  /*0330*/  EXIT ;  /* 0x000000000000794d */ /* 0x000fea0003800000 */
.L_x_10:
        /* <DEDUP_REMOVED lines=12> */
.L_x_22:


//--------------------- .text._Z9histogramPiS_S_iiii --------------------------
	.section	.text._Z9histogramPiS_S_iiii,"ax",@progbits
	.align	128
        .global         _Z9histogramPiS_S_iiii
        .type           _Z9histogramPiS_S_iiii,@function
        .size           _Z9histogramPiS_S_iiii,(.L_x_23 - _Z9histogramPiS_S_iiii)
        .other          _Z9histogramPiS_S_iiii,@"STO_CUDA_ENTRY STV_DEFAULT"
_Z9histogramPiS_S_iiii:
.text._Z9histogramPiS_S_iiii:
[----:B------:R-:W-:Y:S01]  /*0000*/  LDC R1, c[0x0][0x37c] ;  /* 0x0000df00ff017b82 */ /* 0x000fe20000000800 */
[----:B------:R-:W0:Y:S01]  /*0010*/  S2R R3, SR_TID.X ;  /* 0x0000000000037919 */ /* 0x000e220000002100 */
[----:B------:R-:W1:Y:S06]  /*0020*/  LDCU UR5, c[0x0][0x39c] ;  /* 0x00007380ff0577ac */ /* 0x000e6c0008000800 */
[----:B------:R-:W2:Y:S01]  /*0030*/  S2UR UR4, SR_CTAID.X ;  /* 0x00000000000479c3 */ /* 0x000ea20000002500 */
[----:B------:R-:W-:Y:S07]  /*0040*/  BSSY.RECONVERGENT B0, `(.L_x_11) ;  /* 0x000000f000007945 */ /* 0x000fee0003800200 */
[----:B------:R-:W2:Y:S01]  /*0050*/  LDC R0, c[0x0][0x360] ;  /* 0x0000d800ff007b82 */ /* 0x000ea20000000800 */
[----:B-1----:R-:W-:-:S05]  /*0060*/  IMAD.U32 R12, RZ, RZ, UR5 ;  /* 0x00000005ff0c7e24 */ /* 0x002fca000f8e00ff */
[----:B0-----:R-:W-:Y:S01]  /*0070*/  ISETP.GE.AND P0, PT, R3, R12, PT ;  /* 0x0000000c0300720c */ /* 0x001fe20003f06270 */
[----:B--2---:R-:W-:-:S12]  /*0080*/  IMAD R11, R0, UR4, R3 ;  /* 0x00000004000b7c24 */ /* 0x004fd8000f8e0203 */
[----:B------:R-:W-:Y:S05]  /*0090*/  @P0 BRA `(.L_x_12) ;  /* 0x0000000000240947 */ /* 0x000fea0003800000 */
[----:B------:R-:W0:Y:S01]  /*00a0*/  S2R R7, SR_CgaCtaId ;  /* 0x0000000000077919 */ /* 0x000e220000008800 */
[----:B------:R-:W-:Y:S01]  /*00b0*/  MOV R2, 0x400 ;  /* 0x0000040000027802 */ /* 0x000fe20000000f00 */
[----:B------:R-:W-:-:S03]  /*00c0*/  IMAD.MOV.U32 R5, RZ, RZ, R3 ;  /* 0x000000ffff057224 */ /* 0x000fc600078e0003 */
[----:B0-----:R-:W-:-:S07]  /*00d0*/  LEA R2, R7, R2, 0x18 ;  /* 0x0000000207027211 */ /* 0x001fce00078ec0ff */
.L_x_13:
[----:B------:R-:W-:Y:S02]  /*00e0*/  IMAD R4, R5, 0x4, R2 ;  /* 0x0000000405047824 */ /* 0x000fe400078e0202 */
[----:B------:R-:W-:-:S03]  /*00f0*/  IMAD.IADD R5, R0, 0x1, R5 ;  /* 0x0000000100057824 */ /* 0x000fc600078e0205 */
[----:B------:R0:W-:Y:S02]  /*0100*/  STS [R4], RZ ;  /* 0x000000ff04007388 */ /* 0x0001e40000000800 */
[----:B------:R-:W-:-:S13]  /*0110*/  ISETP.GE.AND P0, PT, R5, R12, PT ;  /* 0x0000000c0500720c */ /* 0x000fda0003f06270 */
[----:B0-----:R-:W-:Y:S05]  /*0120*/  @!P0 BRA `(.L_x_13) ;  /* 0xfffffffc00ec8947 */ /* 0x001fea000383ffff */
.L_x_12:
[----:B------:R-:W-:Y:S05]  /*0130*/  BSYNC.RECONVERGENT B0 ;  /* 0x0000000000007941 */ /* 0x000fea0003800200 */
.L_x_11:
[----:B------:R-:W0:Y:S01]  /*0140*/  LDCU UR4, c[0x0][0x398] ;  /* 0x00007300ff0477ac */ /* 0x000e220008000800 */
[----:B------:R-:W-:Y:S01]  /*0150*/  BSSY.RECONVERGENT B0, `(.L_x_14) ;  /* 0x0000022000007945 */ /* 0x000fe20003800200 */
[----:B------:R-:W1:Y:S01]  /*0160*/  LDCU.64 UR6, c[0x0][0x358] ;  /* 0x00006b00ff0677ac */ /* 0x000e620008000a00 */
[----:B------:R-:W2:Y:S01]  /*0170*/  LDCU.64 UR8, c[0x0][0x398] ;  /* 0x00007300ff0877ac */ /* 0x000ea20008000a00 */
[----:B------:R-:W-:Y:S01]  /*0180*/  BAR.SYNC.DEFER_BLOCKING 0x0 ;  /* 0x0000000000007b1d */ /* 0x000fe20000010000 */
[----:B0-----:R-:W-:-:S13]  /*0190*/  ISETP.GE.AND P0, PT, R11, UR4, PT ;  /* 0x000000040b007c0c */ /* 0x001fda000bf06270 */
[----:B-12---:R-:W-:Y:S05]  /*01a0*/  @P0 BRA `(.L_x_15) ;  /* 0x0000000000700947 */ /* 0x006fea0003800000 */
[----:B------:R-:W0:Y:S01]  /*01b0*/  LDC.64 R8, c[0x0][0x3a0] ;  /* 0x0000e800ff087b82 */ /* 0x000e220000000a00 */
[----:B------:R-:W1:Y:S07]  /*01c0*/  LDCU UR4, c[0x0][0x370] ;  /* 0x00006e00ff0477ac */ /* 0x000e6e0008000800 */
[----:B------:R-:W2:Y:S08]  /*01d0*/  LDC.64 R4, c[0x0][0x380] ;  /* 0x0000e000ff047b82 */ /* 0x000eb00000000a00 */
[----:B------:R-:W3:Y:S01]  /*01e0*/  LDC.64 R6, c[0x0][0x390] ;  /* 0x0000e400ff067b82 */ /* 0x000ee20000000a00 */
[----:B-1----:R-:W-:Y:S01]  /*01f0*/  IMAD R2, R0, UR4, RZ ;  /* 0x0000000400027c24 */ /* 0x002fe2000f8e02ff */
[----:B0-----:R-:W-:-:S07]  /*0200*/  PRMT R10, R9, 0x7604, R8 ;  /* 0x00007604090a7816 */ /* 0x001fce0000000008 */
.L_x_18:
[----:B-12---:R-:W-:-:S06]  /*0210*/  IMAD.WIDE R8, R11, 0x4, R4 ;  /* 0x000000040b087825 */ /* 0x006fcc00078e0204 */
[----:B------:R-:W2:Y:S01]  /*0220*/  LDG.E R8, desc[UR6][R8.64] ;  /* 0x0000000608087981 */ /* 0x000ea2000c1e1900 */
[--C-:B------:R-:W-:Y:S01]  /*0230*/  PRMT R13, RZ, 0x4, R10.reuse ;  /* 0x00000004ff0d7816 */ /* 0x100fe2000000000a */
[----:B------:R-:W-:Y:S01]  /*0240*/  IMAD.U32 R12, RZ, RZ, UR9 ;  /* 0x00000009ff0c7e24 */ /* 0x000fe2000f8e00ff */
[----:B------:R-:W-:Y:S01]  /*0250*/  PRMT R15, RZ, 0x5, R10 ;  /* 0x00000005ff0f7816 */ /* 0x000fe2000000000a */
[----:B------:R-:W-:Y:S01]  /*0260*/  BSSY.RECONVERGENT B1, `(.L_x_16) ;  /* 0x000000f000017945 */ /* 0x000fe20003800200 */
[----:B--2---:R-:W-:Y:S01]  /*0270*/  SHF.R.U32.HI R14, RZ, R13, R8 ;  /* 0x0000000dff0e7219 */ /* 0x004fe20000011608 */
[--C-:B------:R-:W-:Y:S02]  /*0280*/  IMAD.MOV.U32 R13, RZ, RZ, R11.reuse ;  /* 0x000000ffff0d7224 */ /* 0x100fe400078e000b */
[----:B------:R-:W-:Y:S01]  /*0290*/  IMAD.IADD R11, R2, 0x1, R11 ;  /* 0x00000001020b7824 */ /* 0x000fe200078e020b */
[----:B------:R-:W-:-:S04]  /*02a0*/  SGXT.U32 R15, R14, R15 ;  /* 0x0000000f0e0f721a */ /* 0x000fc80000000000 */
[----:B------:R-:W-:Y:S02]  /*02b0*/  ISETP.GE.U32.AND P0, PT, R15, R12, PT ;  /* 0x0000000c0f00720c */ /* 0x000fe40003f06070 */
[----:B------:R-:W-:-:S11]  /*02c0*/  ISETP.GE.AND P1, PT, R11, UR8, PT ;  /* 0x000000080b007c0c */ /* 0x000fd6000bf26270 */
[----:B------:R-:W-:Y:S05]  /*02d0*/  @P0 BRA `(.L_x_17) ;  /* 0x00000000001c0947 */ /* 0x000fea0003800000 */
[----:B------:R-:W0:Y:S01]  /*02e0*/  S2UR UR5, SR_CgaCtaId ;  /* 0x00000000000579c3 */ /* 0x000e220000008800 */
[----:B------:R-:W-:Y:S01]  /*02f0*/  UMOV UR4, 0x400 ;  /* 0x0000040000047882 */ /* 0x000fe20000000000 */
[----:B---3--:R-:W-:-:S05]  /*0300*/  IMAD.WIDE R8, R13, 0x4, R6 ;  /* 0x000000040d087825 */ /* 0x008fca00078e0206 */
[----:B------:R1:W-:Y:S01]  /*0310*/  STG.E desc[UR6][R8.64], R15 ;  /* 0x0000000f08007986 */ /* 0x0003e2000c101906 */
[----:B0-----:R-:W-:-:S06]  /*0320*/  ULEA UR4, UR5, UR4, 0x18 ;  /* 0x0000000405047291 */ /* 0x001fcc000f8ec0ff */
[----:B------:R-:W-:-:S05]  /*0330*/  LEA R13, R15, UR4, 0x2 ;  /* 0x000000040f0d7c11 */ /* 0x000fca000f8e10ff */
[----:B------:R1:W-:Y:S02]  /*0340*/  ATOMS.POPC.INC.32 RZ, [R13+URZ] ;  /* 0x000000000dff7f8c */ /* 0x0003e4000d8000ff */
.L_x_17:
[----:B------:R-:W-:Y:S05]  /*0350*/  BSYNC.RECONVERGENT B1 ;  /* 0x0000000000017941 */ /* 0x000fea0003800200 */
.L_x_16:
[----:B------:R-:W-:Y:S05]  /*0360*/  @!P1 BRA `(.L_x_18) ;  /* 0xfffffffc00a89947 */ /* 0x000fea000383ffff */
.L_x_15:
[----:B------:R-:W-:Y:S05]  /*0370*/  BSYNC.RECONVERGENT B0 ;  /* 0x0000000000007941 */ /* 0x000fea0003800200 */
.L_x_14:
[----:B------:R-:W-:Y:S01]  /*0380*/  BAR.SYNC.DEFER_BLOCKING 0x0 ;  /* 0x0000000000007b1d */ /* 0x000fe20000010000 */
[----:B------:R-:W-:-:S13]  /*0390*/  ISETP.GE.AND P0, PT, R3, R12, PT ;  /* 0x0000000c0300720c */ /* 0x000fda0003f06270 */
[----:B------:R-:W-:Y:S05]  /*03a0*/  @P0 EXIT ;  /* 0x000000000000094d */ /* 0x000fea0003800000 */
[----:B------:R-:W0:Y:S01]  /*03b0*/  S2UR UR5, SR_CgaCtaId ;  /* 0x00000000000579c3 */ /* 0x000e220000008800 */
[----:B------:R-:W-:-:S07]  /*03c0*/  UMOV UR4, 0x400 ;  /* 0x0000040000047882 */ /* 0x000fce0000000000 */
[----:B---3--:R-:W2:Y:S01]  /*03d0*/  LDC.64 R6, c[0x0][0x388] ;  /* 0x0000e200ff067b82 */ /* 0x008ea20000000a00 */
[----:B0-----:R-:W-:-:S12]  /*03e0*/  ULEA UR4, UR5, UR4, 0x18 ;  /* 0x0000000405047291 */ /* 0x001fd8000f8ec0ff */
.L_x_19:
[C---:B------:R-:W-:Y:S01]  /*03f0*/  LEA R2, R3.reuse, UR4, 0x2 ;  /* 0x0000000403027c11 */ /* 0x040fe2000f8e10ff */
[----:B0-2---:R-:W-:-:S04]  /*0400*/  IMAD.WIDE R4, R3, 0x4, R6 ;  /* 0x0000000403047825 */ /* 0x005fc800078e0206 */
[----:B-1----:R-:W0:Y:S01]  /*0410*/  LDS R9, [R2] ;  /* 0x0000000002097984 */ /* 0x002e220000000800 */
[----:B------:R-:W-:-:S05]  /*0420*/  IMAD.IADD R3, R0, 0x1, R3 ;  /* 0x0000000100037824 */ /* 0x000fca00078e0203 */
[----:B------:R-:W-:Y:S01]  /*0430*/  ISETP.GE.AND P0, PT, R3, R12, PT ;  /* 0x0000000c0300720c */ /* 0x000fe20003f06270 */
[----:B0-----:R0:W-:-:S12]  /*0440*/  REDG.E.ADD.STRONG.GPU desc[UR6][R4.64], R9 ;  /* 0x000000090400798e */ /* 0x0011d8000c12e106 */
[----:B------:R-:W-:Y:S05]  /*0450*/  @!P0 BRA `(.L_x_19) ;  /* 0xfffffffc00e48947 */ /* 0x000fea000383ffff */
[----:B------:R-:W-:Y:S05]  /*0460*/  EXIT ;  /* 0x000000000000794d */ /* 0x000fea0003800000 */
.L_x_20:
        /* <DEDUP_REMOVED lines=9> */
.L_x_23:


//--------------------- .nv.shared._Z7ReorderPiS_S_S_iiii --------------------------
	.section	.nv.shared._Z7ReorderPiS_S_S_iiii,"aw",@nobits
	.sectionflags	@""
	.align	16
	.zero		1024


//--------------------- .nv.shared.reserved.0     --------------------------
	.section	.nv.shared.reserved.0,"aw",@nobits
	.weak		__nv_reservedSMEM_offset_0_alias
	.size		__nv_reservedSMEM_offset_0_alias, 0, 64
	.other		__nv_reservedSMEM_offset_0_alias,@"STO_CUDA_RESERVED_SHARED STV_DEFAULT"
__nv_reservedSMEM_offset_0_alias:
	.zero		0
	.zero		64


//--------------------- .nv.shared._Z10prefixScanPiS_i --------------------------
	.section	.nv.shared._Z10prefixScanPiS_i,"aw",@nobits
	.sectionflags	@""
	.align	16
	.zero		1024


//--------------------- .nv.shared._Z9histogramPiS_S_iiii --------------------------
	.section	.nv.shared._Z9histogramPiS_S_iiii,"aw",@nobits
	.sectionflags	@""
	.align	16
	.zero		1024


//--------------------- .nv.constant0._Z7ReorderPiS_S_S_iiii --------------------------
	.section	.nv.constant0._Z7ReorderPiS_S_S_iiii,"a",@progbits
	.sectionflags	@""
	.align	4
.nv.constant0._Z7ReorderPiS_S_S_iiii:
	.zero		944


//--------------------- .nv.constant0._Z10prefixScanPiS_i --------------------------
	.section	.nv.constant0._Z10prefixScanPiS_i,"a",@progbits
	.sectionflags	@""
	.align	4
.nv.constant0._Z10prefixScanPiS_i:
	.zero		916


//--------------------- .nv.constant0._Z9histogramPiS_S_iiii --------------------------
	.section	.nv.constant0._Z9histogramPiS_S_iiii,"a",@progbits
	.sectionflags	@""
	.align	4
.nv.constant0._Z9histogramPiS_S_iiii:
	.zero		936


//--------------------- SYMBOLS --------------------------

	.type		.nv.reservedSmem.offset0,@object
	.size		.nv.reservedSmem.offset0,0x4
	.type		.nv.reservedSmem.cap,@object
	.size		.nv.reservedSmem.cap,0x4
